//
// Generated by NVIDIA NVVM Compiler
//
// Compiler Build ID: CL-36424714
// Cuda compilation tools, release 13.0, V13.0.88
// Based on NVVM 20.0.0
//

.version 9.0
.target sm_100
.address_size 64

	// .globl	_Z16integrate_kernelddiPd

.visible .entry _Z16integrate_kernelddiPd(
	.param .f64 _Z16integrate_kernelddiPd_param_0,
	.param .f64 _Z16integrate_kernelddiPd_param_1,
	.param .u32 _Z16integrate_kernelddiPd_param_2,
	.param .u64 .ptr .align 1 _Z16integrate_kernelddiPd_param_3
)
{
	.reg .pred 	%p<4>;
	.reg .b32 	%r<6>;
	.reg .b64 	%rd<5>;
	.reg .b64 	%fd<6>;

	ld.param.f64 	%fd1, [_Z16integrate_kernelddiPd_param_0];
	ld.param.f64 	%fd2, [_Z16integrate_kernelddiPd_param_1];
	ld.param.u32 	%r2, [_Z16integrate_kernelddiPd_param_2];
	ld.param.u64 	%rd1, [_Z16integrate_kernelddiPd_param_3];
	mov.u32 	%r3, %ctaid.x;
	mov.u32 	%r4, %ntid.x;
	mov.u32 	%r5, %tid.x;
	mad.lo.s32 	%r1, %r3, %r4, %r5;
	setp.lt.s32 	%p1, %r1, 1;
	setp.ge.s32 	%p2, %r1, %r2;
	or.pred  	%p3, %p1, %p2;
	@%p3 bra 	$L__BB0_2;
	cvta.to.global.u64 	%rd2, %rd1;
	cvt.rn.f64.u32 	%fd3, %r1;
	fma.rn.f64 	%fd4, %fd2, %fd3, %fd1;
	mul.f64 	%fd5, %fd4, %fd4;
	mul.wide.u32 	%rd3, %r1, 8;
	add.s64 	%rd4, %rd2, %rd3;
	st.global.f64 	[%rd4], %fd5;
$L__BB0_2:
	ret;

}


// ===== COMPILED SASS (sm_100) =====

	.target	sm_100

	.elftype	@"ET_EXEC"


//--------------------- .note.nv.tkinfo           --------------------------
	.section	.note.nv.tkinfo,"",@"SHT_NOTE"
	.sectionflags	@"SHF_NOTE_NV_TKINFO"
	.tkinfo
        /*0018*/ 	.word	0x00000002
        /*0030*/ 	.string	""
        /*0030*/ 	.string	"ptxas"
        /*0030*/ 	.string	"Cuda compilation tools, release 13.0, V13.0.88"
        /*0030*/ 	.string	"Build cuda_13.0.r13.0/compiler.36424714_0"
        /*0030*/ 	.string	"-arch sm_100 -m 64 "



//--------------------- .note.nv.cuinfo           --------------------------
	.section	.note.nv.cuinfo,"",@"SHT_NOTE"
	.sectionflags	@"SHF_NOTE_NV_CUINFO"
        /*0018*/ 	.short	0x0002
        /*001a*/ 	.short	0x0064
        /*001c*/ 	.short	0x0082
	.zero		2


//--------------------- .nv.info                  --------------------------
	.section	.nv.info,"",@"SHT_CUDA_INFO"
	.align	4


	//----- nvinfo : EIATTR_REGCOUNT
	.align		4
        /*0000*/ 	.byte	0x04, 0x2f
        /*0002*/ 	.short	(.L_1 - .L_0)
	.align		4
.L_0:
        /*0004*/ 	.word	index@(_Z16integrate_kernelddiPd)
        /*0008*/ 	.word	0x0000000e


	//----- nvinfo : EIATTR_FRAME_SIZE
	.align		4
.L_1:
        /*000c*/ 	.byte	0x04, 0x11
        /*000e*/ 	.short	(.L_3 - .L_2)
	.align		4
.L_2:
        /*0010*/ 	.word	index@(_Z16integrate_kernelddiPd)
        /*0014*/ 	.word	0x00000000


	//----- nvinfo : EIATTR_MIN_STACK_SIZE
	.align		4
.L_3:
        /*0018*/ 	.byte	0x04, 0x12
        /*001a*/ 	.short	(.L_5 - .L_4)
	.align		4
.L_4:
        /*001c*/ 	.word	index@(_Z16integrate_kernelddiPd)
        /*0020*/ 	.word	0x00000000
.L_5:


//--------------------- .nv.compat                --------------------------
	.section	.nv.compat,"",@"SHT_CUDA_COMPAT_INFO"
	.align	4
        /*0000*/ 	.byte	0x02, 0x09, 0x00, 0x00, 0x02, 0x02, 0x01, 0x00, 0x02, 0x05, 0x05, 0x00, 0x03, 0x07, 0x01, 0x01
        /*0010*/ 	.byte	0x02, 0x03, 0x00, 0x00, 0x02, 0x06, 0x01, 0x00, 0x04, 0x0b, 0x08, 0x00, 0x01, 0x00, 0x00, 0x00
        /*0020*/ 	.byte	0x00, 0x00, 0x00, 0x00


//--------------------- .nv.info._Z16integrate_kernelddiPd --------------------------
	.section	.nv.info._Z16integrate_kernelddiPd,"",@"SHT_CUDA_INFO"
	.sectionflags	@""
	.align	4


	//----- nvinfo : EIATTR_CUDA_API_VERSION
	.align		4
        /*0000*/ 	.byte	0x04, 0x37
        /*0002*/ 	.short	(.L_7 - .L_6)
.L_6:
        /*0004*/ 	.word	0x00000082


	//----- nvinfo : EIATTR_KPARAM_INFO
	.align		4
.L_7:
        /*0008*/ 	.byte	0x04, 0x17
        /*000a*/ 	.short	(.L_9 - .L_8)
.L_8:
        /*000c*/ 	.word	0x00000000
        /*0010*/ 	.short	0x0003
        /*0012*/ 	.short	0x0018
        /*0014*/ 	.byte	0x00, 0xf5, 0x21, 0x00


	//----- nvinfo : EIATTR_KPARAM_INFO
	.align		4
.L_9:
        /*0018*/ 	.byte	0x04, 0x17
        /*001a*/ 	.short	(.L_11 - .L_10)
.L_10:
        /*001c*/ 	.word	0x00000000
        /*0020*/ 	.short	0x0002
        /*0022*/ 	.short	0x0010
        /*0024*/ 	.byte	0x00, 0xf0, 0x11, 0x00


	//----- nvinfo : EIATTR_KPARAM_INFO
	.align		4
.L_11:
        /*0028*/ 	.byte	0x04, 0x17
        /*002a*/ 	.short	(.L_13 - .L_12)
.L_12:
        /*002c*/ 	.word	0x00000000
        /*0030*/ 	.short	0x0001
        /*0032*/ 	.short	0x0008
        /*0034*/ 	.byte	0x00, 0xf0, 0x21, 0x00


	//----- nvinfo : EIATTR_KPARAM_INFO
	.align		4
.L_13:
        /*0038*/ 	.byte	0x04, 0x17
        /*003a*/ 	.short	(.L_15 - .L_14)
.L_14:
        /*003c*/ 	.word	0x00000000
        /*0040*/ 	.short	0x0000
        /*0042*/ 	.short	0x0000
        /*0044*/ 	.byte	0x00, 0xf0, 0x21, 0x00


	//----- nvinfo : EIATTR_SPARSE_MMA_MASK
	.align		4
.L_15:
        /*0048*/ 	.byte	0x03, 0x50
        /*004a*/ 	.short	0x0000


	//----- nvinfo : EIATTR_MAXREG_COUNT
	.align		4
        /*004c*/ 	.byte	0x03, 0x1b
        /*004e*/ 	.short	0x00ff


	//----- nvinfo : EIATTR_MERCURY_ISA_VERSION
	.align		4
        /*0050*/ 	.byte	0x03, 0x5f
        /*0052*/ 	.short	0x0101


	//----- nvinfo : EIATTR_VRC_CTA_INIT_COUNT
	.align		4
        /*0054*/ 	.byte	0x02, 0x4a
	.zero		1
	.zero		1


	//----- nvinfo : EIATTR_EXIT_INSTR_OFFSETS
	.align		4
        /*0058*/ 	.byte	0x04, 0x1c
        /*005a*/ 	.short	(.L_17 - .L_16)


	//   ....[0]....
.L_16:
        /*005c*/ 	.word	0x00000080


	//   ....[1]....
        /*0060*/ 	.word	0x00000120


	//----- nvinfo : EIATTR_CBANK_PARAM_SIZE
	.align		4
.L_17:
        /*0064*/ 	.byte	0x03, 0x19
        /*0066*/ 	.short	0x0020


	//----- nvinfo : EIATTR_PARAM_CBANK
	.align		4
        /*0068*/ 	.byte	0x04, 0x0a
        /*006a*/ 	.short	(.L_19 - .L_18)
	.align		4
.L_18:
        /*006c*/ 	.word	index@(.nv.constant0._Z16integrate_kernelddiPd)
        /*0070*/ 	.short	0x0380
        /*0072*/ 	.short	0x0020


	//----- nvinfo : EIATTR_SW_WAR
	.align		4
.L_19:
        /*0074*/ 	.byte	0x04, 0x36
        /*0076*/ 	.short	(.L_21 - .L_20)
.L_20:
        /*0078*/ 	.word	0x00000008
.L_21:


//--------------------- .nv.callgraph             --------------------------
	.section	.nv.callgraph,"",@"SHT_CUDA_CALLGRAPH"
	.align	4
	.sectionentsize	8
	.align		4
        /*0000*/ 	.word	0x00000000
	.align		4
        /*0004*/ 	.word	0xffffffff
	.align		4
        /*0008*/ 	.word	0x00000000
	.align		4
        /*000c*/ 	.word	0xfffffffe
	.align		4
        /*0010*/ 	.word	0x00000000
	.align		4
        /*0014*/ 	.word	0xfffffffd
	.align		4
        /*0018*/ 	.word	0x00000000
	.align		4
        /*001c*/ 	.word	0xfffffffc


//--------------------- .text._Z16integrate_kernelddiPd --------------------------
	.section	.text._Z16integrate_kernelddiPd,"ax",@progbits
	.align	128
        .global         _Z16integrate_kernelddiPd
        .type           _Z16integrate_kernelddiPd,@function
        .size           _Z16integrate_kernelddiPd,(.L_x_1 - _Z16integrate_kernelddiPd)
        .other          _Z16integrate_kernelddiPd,@"STO_CUDA_ENTRY STV_DEFAULT"
_Z16integrate_kernelddiPd:
.text._Z16integrate_kernelddiPd:
[----:B------:R-:W-:Y:S01]  /*0000*/  LDC R1, c[0x0][0x37c] ;  /* 0x0000df00ff017b82 */ /* 0x000fe20000000800 */
[----:B------:R-:W0:Y:S07]  /*0010*/  S2R R0, SR_TID.X ;  /* 0x0000000000007919 */ /* 0x000e2e0000002100 */
[----:B------:R-:W0:Y:S01]  /*0020*/  S2UR UR4, SR_CTAID.X ;  /* 0x00000000000479c3 */ /* 0x000e220000002500 */
[----:B------:R-:W1:Y:S07]  /*0030*/  LDCU UR5, c[0x0][0x390] ;  /* 0x00007200ff0577ac */ /* 0x000e6e0008000800 */
[----:B------:R-:W0:Y:S02]  /*0040*/  LDC R11, c[0x0][0x360] ;  /* 0x0000d800ff0b7b82 */ /* 0x000e240000000800 */
[----:B0-----:R-:W-:-:S05]  /*0050*/  IMAD R11, R11, UR4, R0 ;  /* 0x000000040b0b7c24 */ /* 0x001fca000f8e0200 */
[----:B-1----:R-:W-:-:S04]  /*0060*/  ISETP.GE.AND P0, PT, R11, UR5, PT ;  /* 0x000000050b007c0c */ /* 0x002fc8000bf06270 */
[----:B------:R-:W-:-:S13]  /*0070*/  ISETP.LT.OR P0, PT, R11, 0x1, P0 ;  /* 0x000000010b00780c */ /* 0x000fda0000701670 */
[----:B------:R-:W-:Y:S05]  /*0080*/  @P0 EXIT ;  /* 0x000000000000094d */ /* 0x000fea0003800000 */
[----:B------:R-:W0:Y:S01]  /*0090*/  LDC.64 R6, c[0x0][0x380] ;  /* 0x0000e000ff067b82 */ /* 0x000e220000000a00 */
[----:B------:R-:W0:Y:S01]  /*00a0*/  I2F.F64.U32 R2, R11 ;  /* 0x0000000b00027312 */ /* 0x000e220000201800 */
[----:B------:R-:W1:Y:S06]  /*00b0*/  LDCU.64 UR4, c[0x0][0x358] ;  /* 0x00006b00ff0477ac */ /* 0x000e6c0008000a00 */
[----:B------:R-:W0:Y:S08]  /*00c0*/  LDC.64 R4, c[0x0][0x388] ;  /* 0x0000e200ff047b82 */ /* 0x000e300000000a00 */
[----:B------:R-:W2:Y:S01]  /*00d0*/  LDC.64 R8, c[0x0][0x398] ;  /* 0x0000e600ff087b82 */ /* 0x000ea20000000a00 */
[----:B0-----:R-:W-:-:S08]  /*00e0*/  DFMA R2, R2, R4, R6 ;  /* 0x000000040202722b */ /* 0x001fd00000000006 */
[----:B------:R-:W-:Y:S01]  /*00f0*/  DMUL R2, R2, R2 ;  /* 0x0000000202027228 */ /* 0x000fe20000000000 */
[----:B--2---:R-:W-:-:S06]  /*0100*/  IMAD.WIDE.U32 R4, R11, 0x8, R8 ;  /* 0x000000080b047825 */ /* 0x004fcc00078e0008 */
[----:B-1----:R-:W-:Y:S01]  /*0110*/  STG.E.64 desc[UR4][R4.64], R2 ;  /* 0x0000000204007986 */ /* 0x002fe2000c101b04 */
[----:B------:R-:W-:Y:S05]  /*0120*/  EXIT ;  /* 0x000000000000794d */ /* 0x000fea0003800000 */
.L_x_0:
[----:B------:R-:W-:-:S00]  /*0130*/  BRA `(.L_x_0) ;  /* 0xfffffffc00fc7947 */ /* 0x000fc0000383ffff */
[----:B------:R-:W-:-:S00]  /*0140*/  NOP ;  /* 0x0000000000007918 */ /* 0x000fc00000000000 */
        /* <DEDUP_REMOVED lines=11> */
.L_x_1:


//--------------------- .nv.shared.reserved.0     --------------------------
	.section	.nv.shared.reserved.0,"aw",@nobits
	.weak		__nv_reservedSMEM_offset_0_alias
	.size		__nv_reservedSMEM_offset_0_alias, 0, 64
	.other		__nv_reservedSMEM_offset_0_alias,@"STO_CUDA_RESERVED_SHARED STV_DEFAULT"
__nv_reservedSMEM_offset_0_alias:
	.zero		0
	.zero		64


//--------------------- .nv.constant0._Z16integrate_kernelddiPd --------------------------
	.section	.nv.constant0._Z16integrate_kernelddiPd,"a",@progbits
	.sectionflags	@""
	.align	4
.nv.constant0._Z16integrate_kernelddiPd:
	.zero		928


//--------------------- SYMBOLS --------------------------

	.type		.nv.reservedSmem.offset0,@object
	.size		.nv.reservedSmem.offset0,0x4
